//
// Generated by NVIDIA NVVM Compiler
//
// Compiler Build ID: CL-36424714
// Cuda compilation tools, release 13.0, V13.0.88
// Based on NVVM 20.0.0
//

.version 9.0
.target sm_100
.address_size 64

	// .globl	_Z11clock_blockPll

.visible .entry _Z11clock_blockPll(
	.param .u64 .ptr .align 1 _Z11clock_blockPll_param_0,
	.param .u64 _Z11clock_blockPll_param_1
)
{
	.reg .pred 	%p<3>;
	.reg .b64 	%rd<17>;

	ld.param.u64 	%rd3, [_Z11clock_blockPll_param_0];
	ld.param.u64 	%rd4, [_Z11clock_blockPll_param_1];
	mov.u64 	%rd15, %rd4;
	mov.b64 	%rd8, 0;
	mov.u64 	%rd16, %rd8;
	mov.u64 	%rd2, %rd15;
	mov.u64 	%rd9, %rd16;
	setp.ge.s64 	%p1, %rd9, %rd2;
	@%p1 bra 	$L__BB0_2;
$L__BB0_1:
	mov.u64 	%rd10, %rd16;
	add.s64 	%rd11, %rd10, 1;
	mov.u64 	%rd16, %rd11;
	mov.u64 	%rd12, %rd16;
	setp.lt.s64 	%p2, %rd12, %rd2;
	@%p2 bra 	$L__BB0_1;
$L__BB0_2:
	cvta.to.global.u64 	%rd13, %rd3;
	mov.u64 	%rd14, %rd16;
	st.global.u64 	[%rd13], %rd14;
	ret;

}


// ===== COMPILED SASS (sm_100) =====

	.target	sm_100

	.elftype	@"ET_EXEC"


//--------------------- .note.nv.tkinfo           --------------------------
	.section	.note.nv.tkinfo,"",@"SHT_NOTE"
	.sectionflags	@"SHF_NOTE_NV_TKINFO"
	.tkinfo
        /*0018*/ 	.word	0x00000002
        /*0030*/ 	.string	""
        /*0030*/ 	.string	"ptxas"
        /*0030*/ 	.string	"Cuda compilation tools, release 13.0, V13.0.88"
        /*0030*/ 	.string	"Build cuda_13.0.r13.0/compiler.36424714_0"
        /*0030*/ 	.string	"-arch sm_100 -m 64 "



//--------------------- .note.nv.cuinfo           --------------------------
	.section	.note.nv.cuinfo,"",@"SHT_NOTE"
	.sectionflags	@"SHF_NOTE_NV_CUINFO"
        /*0018*/ 	.short	0x0002
        /*001a*/ 	.short	0x0064
        /*001c*/ 	.short	0x0082
	.zero		2


//--------------------- .nv.info                  --------------------------
	.section	.nv.info,"",@"SHT_CUDA_INFO"
	.align	4


	//----- nvinfo : EIATTR_REGCOUNT
	.align		4
        /*0000*/ 	.byte	0x04, 0x2f
        /*0002*/ 	.short	(.L_1 - .L_0)
	.align		4
.L_0:
        /*0004*/ 	.word	index@(_Z11clock_blockPll)
        /*0008*/ 	.word	0x00000008


	//----- nvinfo : EIATTR_FRAME_SIZE
	.align		4
.L_1:
        /*000c*/ 	.byte	0x04, 0x11
        /*000e*/ 	.short	(.L_3 - .L_2)
	.align		4
.L_2:
        /*0010*/ 	.word	index@(_Z11clock_blockPll)
        /*0014*/ 	.word	0x00000000


	//----- nvinfo : EIATTR_MIN_STACK_SIZE
	.align		4
.L_3:
        /*0018*/ 	.byte	0x04, 0x12
        /*001a*/ 	.short	(.L_5 - .L_4)
	.align		4
.L_4:
        /*001c*/ 	.word	index@(_Z11clock_blockPll)
        /*0020*/ 	.word	0x00000000
.L_5:


//--------------------- .nv.compat                --------------------------
	.section	.nv.compat,"",@"SHT_CUDA_COMPAT_INFO"
	.align	4
        /*0000*/ 	.byte	0x02, 0x09, 0x00, 0x00, 0x02, 0x02, 0x01, 0x00, 0x02, 0x05, 0x05, 0x00, 0x03, 0x07, 0x01, 0x01
        /*0010*/ 	.byte	0x02, 0x03, 0x00, 0x00, 0x02, 0x06, 0x01, 0x00, 0x04, 0x0b, 0x08, 0x00, 0x09, 0x00, 0x00, 0x00
        /*0020*/ 	.byte	0x00, 0x00, 0x00, 0x00


//--------------------- .nv.info._Z11clock_blockPll --------------------------
	.section	.nv.info._Z11clock_blockPll,"",@"SHT_CUDA_INFO"
	.sectionflags	@""
	.align	4


	//----- nvinfo : EIATTR_CUDA_API_VERSION
	.align		4
        /*0000*/ 	.byte	0x04, 0x37
        /*0002*/ 	.short	(.L_7 - .L_6)
.L_6:
        /*0004*/ 	.word	0x00000082


	//----- nvinfo : EIATTR_KPARAM_INFO
	.align		4
.L_7:
        /*0008*/ 	.byte	0x04, 0x17
        /*000a*/ 	.short	(.L_9 - .L_8)
.L_8:
        /*000c*/ 	.word	0x00000000
        /*0010*/ 	.short	0x0001
        /*0012*/ 	.short	0x0008
        /*0014*/ 	.byte	0x00, 0xf0, 0x21, 0x00


	//----- nvinfo : EIATTR_KPARAM_INFO
	.align		4
.L_9:
        /*0018*/ 	.byte	0x04, 0x17
        /*001a*/ 	.short	(.L_11 - .L_10)
.L_10:
        /*001c*/ 	.word	0x00000000
        /*0020*/ 	.short	0x0000
        /*0022*/ 	.short	0x0000
        /*0024*/ 	.byte	0x00, 0xf5, 0x21, 0x00


	//----- nvinfo : EIATTR_SPARSE_MMA_MASK
	.align		4
.L_11:
        /*0028*/ 	.byte	0x03, 0x50
        /*002a*/ 	.short	0x0000


	//----- nvinfo : EIATTR_MAXREG_COUNT
	.align		4
        /*002c*/ 	.byte	0x03, 0x1b
        /*002e*/ 	.short	0x00ff


	//----- nvinfo : EIATTR_MERCURY_ISA_VERSION
	.align		4
        /*0030*/ 	.byte	0x03, 0x5f
        /*0032*/ 	.short	0x0101


	//----- nvinfo : EIATTR_VRC_CTA_INIT_COUNT
	.align		4
        /*0034*/ 	.byte	0x02, 0x4a
	.zero		1
	.zero		1


	//----- nvinfo : EIATTR_EXIT_INSTR_OFFSETS
	.align		4
        /*0038*/ 	.byte	0x04, 0x1c
        /*003a*/ 	.short	(.L_13 - .L_12)


	//   ....[0]....
.L_12:
        /*003c*/ 	.word	0x00000250


	//----- nvinfo : EIATTR_CBANK_PARAM_SIZE
	.align		4
.L_13:
        /*0040*/ 	.byte	0x03, 0x19
        /*0042*/ 	.short	0x0010


	//----- nvinfo : EIATTR_PARAM_CBANK
	.align		4
        /*0044*/ 	.byte	0x04, 0x0a
        /*0046*/ 	.short	(.L_15 - .L_14)
	.align		4
.L_14:
        /*0048*/ 	.word	index@(.nv.constant0._Z11clock_blockPll)
        /*004c*/ 	.short	0x0380
        /*004e*/ 	.short	0x0010


	//----- nvinfo : EIATTR_SW_WAR
	.align		4
.L_15:
        /*0050*/ 	.byte	0x04, 0x36
        /*0052*/ 	.short	(.L_17 - .L_16)
.L_16:
        /*0054*/ 	.word	0x00000008
.L_17:


//--------------------- .nv.callgraph             --------------------------
	.section	.nv.callgraph,"",@"SHT_CUDA_CALLGRAPH"
	.align	4
	.sectionentsize	8
	.align		4
        /*0000*/ 	.word	0x00000000
	.align		4
        /*0004*/ 	.word	0xffffffff
	.align		4
        /*0008*/ 	.word	0x00000000
	.align		4
        /*000c*/ 	.word	0xfffffffe
	.align		4
        /*0010*/ 	.word	0x00000000
	.align		4
        /*0014*/ 	.word	0xfffffffd
	.align		4
        /*0018*/ 	.word	0x00000000
	.align		4
        /*001c*/ 	.word	0xfffffffc


//--------------------- .text._Z11clock_blockPll  --------------------------
	.section	.text._Z11clock_blockPll,"ax",@progbits
	.align	128
        .global         _Z11clock_blockPll
        .type           _Z11clock_blockPll,@function
        .size           _Z11clock_blockPll,(.L_x_4 - _Z11clock_blockPll)
        .other          _Z11clock_blockPll,@"STO_CUDA_ENTRY STV_DEFAULT"
_Z11clock_blockPll:
.text._Z11clock_blockPll:
[----:B------:R-:W-:Y:S01]  /*0000*/  LDC R1, c[0x0][0x37c] ;  /* 0x0000df00ff017b82 */ /* 0x000fe20000000800 */
[----:B------:R-:W0:Y:S01]  /*0010*/  LDCU.64 UR10, c[0x0][0x388] ;  /* 0x00007100ff0a77ac */ /* 0x000e220008000a00 */
[----:B------:R-:W1:Y:S01]  /*0020*/  LDCU.64 UR6, c[0x0][0x358] ;  /* 0x00006b00ff0677ac */ /* 0x000e620008000a00 */
[----:B------:R-:W-:Y:S01]  /*0030*/  UMOV UR4, URZ ;  /* 0x000000ff00047c82 */ /* 0x000fe20008000000 */
[----:B------:R-:W-:Y:S01]  /*0040*/  UMOV UR5, URZ ;  /* 0x000000ff00057c82 */ /* 0x000fe20008000000 */
[----:B0-----:R-:W-:-:S04]  /*0050*/  UISETP.GT.U32.AND UP0, UPT, UR10, URZ, UPT ;  /* 0x000000ff0a00728c */ /* 0x001fc8000bf04070 */
[----:B------:R-:W-:-:S09]  /*0060*/  UISETP.GT.AND.EX UP0, UPT, UR11, URZ, UPT, UP0 ;  /* 0x000000ff0b00728c */ /* 0x000fd2000bf04300 */
[----:B-1----:R-:W-:Y:S05]  /*0070*/  BRA.U !UP0, `(.L_x_0) ;  /* 0x0000000108647547 */ /* 0x002fea000b800000 */
[----:B------:R-:W-:-:S04]  /*0080*/  UIADD3 UR8, UP0, UPT, -UR4, UR10, URZ ;  /* 0x0000000a04087290 */ /* 0x000fc8000ff1e1ff */
[----:B------:R-:W-:Y:S02]  /*0090*/  UIADD3.X UR9, UPT, UPT, ~UR5, UR11, URZ, UP0, !UPT ;  /* 0x0000000b05097290 */ /* 0x000fe400087fe5ff */
[----:B------:R-:W-:Y:S02]  /*00a0*/  UISETP.GT.U32.AND UP1, UPT, UR8, 0x3, UPT ;  /* 0x000000030800788c */ /* 0x000fe4000bf24070 */
[----:B------:R-:W-:Y:S02]  /*00b0*/  UPLOP3.LUT UP0, UPT, UPT, UPT, UPT, 0x80, 0x8 ;  /* 0x000000000008789c */ /* 0x000fe40003f0f070 */
[----:B------:R-:W-:-:S09]  /*00c0*/  UISETP.GT.AND.EX UP1, UPT, UR9, URZ, UPT, UP1 ;  /* 0x000000ff0900728c */ /* 0x000fd2000bf24310 */
[----:B------:R-:W-:Y:S05]  /*00d0*/  BRA.U !UP1, `(.L_x_1) ;  /* 0x0000000109207547 */ /* 0x000fea000b800000 */
[----:B------:R-:W-:-:S04]  /*00e0*/  UIADD3 UR8, UP0, UPT, UR10, -0x3, URZ ;  /* 0xfffffffd0a087890 */ /* 0x000fc8000ff1e0ff */
[----:B------:R-:W-:Y:S02]  /*00f0*/  UIADD3.X UR9, UPT, UPT, UR11, -0x1, URZ, UP0, !UPT ;  /* 0xffffffff0b097890 */ /* 0x000fe400087fe4ff */
[----:B------:R-:W-:-:S11]  /*0100*/  UPLOP3.LUT UP0, UPT, UPT, UPT, UPT, 0x40, 0x4 ;  /* 0x000000000004789c */ /* 0x000fd60003f0e870 */
.L_x_2:
[----:B------:R-:W-:-:S04]  /*0110*/  UIADD3 UR4, UP1, UPT, UR4, 0x4, URZ ;  /* 0x0000000404047890 */ /* 0x000fc8000ff3e0ff */
[----:B------:R-:W-:Y:S02]  /*0120*/  UIADD3.X UR5, UPT, UPT, URZ, UR5, URZ, UP1, !UPT ;  /* 0x00000005ff057290 */ /* 0x000fe40008ffe4ff */
[----:B------:R-:W-:-:S04]  /*0130*/  UISETP.GE.U32.AND UP1, UPT, UR4, UR8, UPT ;  /* 0x000000080400728c */ /* 0x000fc8000bf26070 */
[----:B------:R-:W-:-:S09]  /*0140*/  UISETP.GE.AND.EX UP1, UPT, UR5, UR9, UPT, UP1 ;  /* 0x000000090500728c */ /* 0x000fd2000bf26310 */
[----:B------:R-:W-:Y:S05]  /*0150*/  BRA.U !UP1, `(.L_x_2) ;  /* 0xfffffffd09ec7547 */ /* 0x000fea000b83ffff */
.L_x_1:
[----:B------:R-:W-:-:S04]  /*0160*/  UIADD3 UR8, UP1, UPT, -UR4, UR10, URZ ;  /* 0x0000000a04087290 */ /* 0x000fc8000ff3e1ff */
[----:B------:R-:W-:Y:S02]  /*0170*/  UIADD3.X UR9, UPT, UPT, ~UR5, UR11, URZ, UP1, !UPT ;  /* 0x0000000b05097290 */ /* 0x000fe40008ffe5ff */
[----:B------:R-:W-:-:S04]  /*0180*/  UISETP.GT.U32.AND UP1, UPT, UR8, 0x1, UPT ;  /* 0x000000010800788c */ /* 0x000fc8000bf24070 */
[----:B------:R-:W-:-:S11]  /*0190*/  UISETP.GT.AND.EX UP1, UPT, UR9, URZ, UPT, UP1 ;  /* 0x000000ff0900728c */ /* 0x000fd6000bf24310 */
[----:B------:R-:W-:Y:S02]  /*01a0*/  @UP1 UIADD3 UR4, UP2, UPT, UR4, 0x2, URZ ;  /* 0x0000000204041890 */ /* 0x000fe4000ff5e0ff */
[----:B------:R-:W-:Y:S02]  /*01b0*/  @UP1 UPLOP3.LUT UP0, UPT, UPT, UPT, UPT, 0x40, 0x4 ;  /* 0x000000000004189c */ /* 0x000fe40003f0e870 */
[----:B------:R-:W-:Y:S02]  /*01c0*/  @UP1 UIADD3.X UR5, UPT, UPT, URZ, UR5, URZ, UP2, !UPT ;  /* 0x00000005ff051290 */ /* 0x000fe400097fe4ff */
[----:B------:R-:W-:-:S04]  /*01d0*/  UISETP.LT.U32.AND UP1, UPT, UR4, UR10, UPT ;  /* 0x0000000a0400728c */ /* 0x000fc8000bf21070 */
[----:B------:R-:W-:-:S11]  /*01e0*/  UISETP.LT.OR.EX UP0, UPT, UR5, UR11, UP0, UP1 ;  /* 0x0000000b0500728c */ /* 0x000fd60008701710 */
[----:B------:R-:W-:-:S04]  /*01f0*/  @UP0 UIADD3 UR4, UP1, UPT, UR4, 0x1, URZ ;  /* 0x0000000104040890 */ /* 0x000fc8000ff3e0ff */
[----:B------:R-:W-:-:S12]  /*0200*/  @UP0 UIADD3.X UR5, UPT, UPT, URZ, UR5, URZ, UP1, !UPT ;  /* 0x00000005ff050290 */ /* 0x000fd80008ffe4ff */
.L_x_0:
[----:B------:R-:W0:Y:S01]  /*0210*/  LDC.64 R2, c[0x0][0x380] ;  /* 0x0000e000ff027b82 */ /* 0x000e220000000a00 */
[----:B------:R-:W-:Y:S02]  /*0220*/  MOV R4, UR4 ;  /* 0x0000000400047c02 */ /* 0x000fe40008000f00 */
[----:B------:R-:W-:-:S05]  /*0230*/  MOV R5, UR5 ;  /* 0x0000000500057c02 */ /* 0x000fca0008000f00 */
[----:B0-----:R-:W-:Y:S01]  /*0240*/  STG.E.64 desc[UR6][R2.64], R4 ;  /* 0x0000000402007986 */ /* 0x001fe2000c101b06 */
[----:B------:R-:W-:Y:S05]  /*0250*/  EXIT ;  /* 0x000000000000794d */ /* 0x000fea0003800000 */
.L_x_3:
[----:B------:R-:W-:-:S00]  /*0260*/  BRA `(.L_x_3) ;  /* 0xfffffffc00fc7947 */ /* 0x000fc0000383ffff */
[----:B------:R-:W-:-:S00]  /*0270*/  NOP ;  /* 0x0000000000007918 */ /* 0x000fc00000000000 */
        /* <DEDUP_REMOVED lines=8> */
.L_x_4:


//--------------------- .nv.shared.reserved.0     --------------------------
	.section	.nv.shared.reserved.0,"aw",@nobits
	.weak		__nv_reservedSMEM_offset_0_alias
	.size		__nv_reservedSMEM_offset_0_alias, 0, 64
	.other		__nv_reservedSMEM_offset_0_alias,@"STO_CUDA_RESERVED_SHARED STV_DEFAULT"
__nv_reservedSMEM_offset_0_alias:
	.zero		0
	.zero		64


//--------------------- .nv.constant0._Z11clock_blockPll --------------------------
	.section	.nv.constant0._Z11clock_blockPll,"a",@progbits
	.sectionflags	@""
	.align	4
.nv.constant0._Z11clock_blockPll:
	.zero		912


//--------------------- SYMBOLS --------------------------

	.type		.nv.reservedSmem.offset0,@object
	.size		.nv.reservedSmem.offset0,0x4
